	.headerflags	@"EF_CUDA_TEXMODE_UNIFIED EF_CUDA_64BIT_ADDRESS EF_CUDA_ACCELERATORS EF_CUDA_SM90 EF_CUDA_VIRTUAL_SM(EF_CUDA_SM90)"
	.elftype	@"ET_EXEC"


//--------------------- .nv.info                  --------------------------
	.section	.nv.info,"",@"SHT_CUDA_INFO"
	.align	4


	//----- nvinfo : EIATTR_REGCOUNT
	.align		4
        /*0000*/ 	.byte	0x04, 0x2f
        /*0002*/ 	.short	(.L_1 - .L_0)
	.align		4
.L_0:
        /*0004*/ 	.word	index@(triton_mm)
        /*0008*/ 	.word	0x00000060


	//----- nvinfo : EIATTR_MIN_STACK_SIZE
	.align		4
.L_1:
        /*000c*/ 	.byte	0x04, 0x12
        /*000e*/ 	.short	(.L_3 - .L_2)
	.align		4
.L_2:
        /*0010*/ 	.word	index@(triton_mm)
        /*0014*/ 	.word	0x00000000


	//----- nvinfo : EIATTR_FRAME_SIZE
	.align		4
.L_3:
        /*0018*/ 	.byte	0x04, 0x11
        /*001a*/ 	.short	(.L_5 - .L_4)
	.align		4
.L_4:
        /*001c*/ 	.word	index@(triton_mm)
        /*0020*/ 	.word	0x00000000


	//----- nvinfo : EIATTR_MIN_STACK_SIZE
	.align		4
.L_5:
        /*0024*/ 	.byte	0x04, 0x12
        /*0026*/ 	.short	(.L_7 - .L_6)
	.align		4
.L_6:
        /*0028*/ 	.word	index@(triton_mm)
        /*002c*/ 	.word	0x00000000
.L_7:


//--------------------- .nv.info.triton_mm        --------------------------
	.section	.nv.info.triton_mm,"",@"SHT_CUDA_INFO"
	.sectionflags	@""
	.align	4


	//----- nvinfo : EIATTR_CUDA_API_VERSION
	.align		4
        /*0000*/ 	.byte	0x04, 0x37
        /*0002*/ 	.short	(.L_9 - .L_8)
.L_8:
        /*0004*/ 	.word	0x0000007c


	//----- nvinfo : EIATTR_KPARAM_INFO
	.align		4
.L_9:
        /*0008*/ 	.byte	0x04, 0x17
        /*000a*/ 	.short	(.L_11 - .L_10)
.L_10:
        /*000c*/ 	.word	0x00000000
        /*0010*/ 	.short	0x0004
        /*0012*/ 	.short	0x001c
        /*0014*/ 	.byte	0x00, 0xf0, 0x11, 0x00


	//----- nvinfo : EIATTR_KPARAM_INFO
	.align		4
.L_11:
        /*0018*/ 	.byte	0x04, 0x17
        /*001a*/ 	.short	(.L_13 - .L_12)
.L_12:
        /*001c*/ 	.word	0x00000000
        /*0020*/ 	.short	0x0003
        /*0022*/ 	.short	0x0018
        /*0024*/ 	.byte	0x00, 0xf0, 0x11, 0x00


	//----- nvinfo : EIATTR_KPARAM_INFO
	.align		4
.L_13:
        /*0028*/ 	.byte	0x04, 0x17
        /*002a*/ 	.short	(.L_15 - .L_14)
.L_14:
        /*002c*/ 	.word	0x00000000
        /*0030*/ 	.short	0x0002
        /*0032*/ 	.short	0x0010
        /*0034*/ 	.byte	0x00, 0xf0, 0x21, 0x00


	//----- nvinfo : EIATTR_KPARAM_INFO
	.align		4
.L_15:
        /*0038*/ 	.byte	0x04, 0x17
        /*003a*/ 	.short	(.L_17 - .L_16)
.L_16:
        /*003c*/ 	.word	0x00000000
        /*0040*/ 	.short	0x0001
        /*0042*/ 	.short	0x0008
        /*0044*/ 	.byte	0x00, 0xf0, 0x21, 0x00


	//----- nvinfo : EIATTR_KPARAM_INFO
	.align		4
.L_17:
        /*0048*/ 	.byte	0x04, 0x17
        /*004a*/ 	.short	(.L_19 - .L_18)
.L_18:
        /*004c*/ 	.word	0x00000000
        /*0050*/ 	.short	0x0000
        /*0052*/ 	.short	0x0000
        /*0054*/ 	.byte	0x00, 0xf0, 0x21, 0x00


	//----- nvinfo : EIATTR_SPARSE_MMA_MASK
	.align		4
.L_19:
        /*0058*/ 	.byte	0x03, 0x50
        /*005a*/ 	.short	0x0000


	//----- nvinfo : EIATTR_MAXREG_COUNT
	.align		4
        /*005c*/ 	.byte	0x03, 0x1b
        /*005e*/ 	.short	0x00ff


	//----- nvinfo : EIATTR_COOP_GROUP_MASK_REGIDS
	.align		4
        /*0060*/ 	.byte	0x04, 0x29
        /*0062*/ 	.short	(.L_21 - .L_20)


	//   ....[0]....
.L_20:
        /*0064*/ 	.word	0xffffffff


	//----- nvinfo : EIATTR_COOP_GROUP_INSTR_OFFSETS
	.align		4
.L_21:
        /*0068*/ 	.byte	0x04, 0x28
        /*006a*/ 	.short	(.L_23 - .L_22)


	//   ....[0]....
.L_22:
        /*006c*/ 	.word	0x00000eb0


	//----- nvinfo : EIATTR_EXIT_INSTR_OFFSETS
	.align		4
.L_23:
        /*0070*/ 	.byte	0x04, 0x1c
        /*0072*/ 	.short	(.L_25 - .L_24)


	//   ....[0]....
.L_24:
        /*0074*/ 	.word	0x00000050


	//   ....[1]....
        /*0078*/ 	.word	0x00001c40


	//   ....[2]....
        /*007c*/ 	.word	0x00001c90


	//----- nvinfo : EIATTR_MAX_THREADS
	.align		4
.L_25:
        /*0080*/ 	.byte	0x04, 0x05
        /*0082*/ 	.short	(.L_27 - .L_26)
.L_26:
        /*0084*/ 	.word	0x00000080
        /*0088*/ 	.word	0x00000001
        /*008c*/ 	.word	0x00000001


	//----- nvinfo : EIATTR_CBANK_PARAM_SIZE
	.align		4
.L_27:
        /*0090*/ 	.byte	0x03, 0x19
        /*0092*/ 	.short	0x0020


	//----- nvinfo : EIATTR_PARAM_CBANK
	.align		4
        /*0094*/ 	.byte	0x04, 0x0a
        /*0096*/ 	.short	(.L_29 - .L_28)
	.align		4
.L_28:
        /*0098*/ 	.word	index@(.nv.constant0.triton_mm)
        /*009c*/ 	.short	0x0210
        /*009e*/ 	.short	0x0020


	//----- nvinfo : EIATTR_SW_WAR
	.align		4
.L_29:
        /*00a0*/ 	.byte	0x04, 0x36
        /*00a2*/ 	.short	(.L_31 - .L_30)
.L_30:
        /*00a4*/ 	.word	0x00000008
.L_31:


//--------------------- .nv.callgraph             --------------------------
	.section	.nv.callgraph,"",@"SHT_CUDA_CALLGRAPH"
	.align	4
	.sectionentsize	8
	.align		4
        /*0000*/ 	.word	0x00000000
	.align		4
        /*0004*/ 	.word	0xffffffff
	.align		4
        /*0008*/ 	.word	0x00000000
	.align		4
        /*000c*/ 	.word	0xfffffffe
	.align		4
        /*0010*/ 	.word	0x00000000
	.align		4
        /*0014*/ 	.word	0xfffffffd
	.align		4
        /*0018*/ 	.word	0x00000000
	.align		4
        /*001c*/ 	.word	0xfffffffc


//--------------------- .text.triton_mm           --------------------------
	.section	.text.triton_mm,"ax",@progbits
	.sectionflags	@"SHF_BARRIERS=1"
	.align	128
        .global         triton_mm
        .type           triton_mm,@function
        .size           triton_mm,(.L_x_2 - triton_mm)
        .other          triton_mm,@"STO_CUDA_ENTRY STV_DEFAULT"
triton_mm:
.text.triton_mm:
[----:B------:R-:W1:Y:S02]  /*0000*/  LDC R1, c[0x0][0x28] ;  /* 0x00000a00ff017b82 */ /* 0x000e640000000800 */
[----:B------:R-:W2:Y:S02]  /*0010*/  LDC.64 R2, c[0x0][0x228] ;  /* 0x00008a00ff027b82 */ /* 0x000ea40000000a00 */
[----:B--2---:R-:W-:-:S04]  /*0020*/  IMAD.IADD R0, R3, 0x1, R2 ;  /* 0x0000000103007824 */ /* 0x004fc800078e0202 */
[----:B------:R-:W-:-:S05]  /*0030*/  IMAD R2, R0, 0x3000, RZ ;  /* 0x0000300000027824 */ /* 0x000fca00078e02ff */
[----:B------:R-:W-:-:S13]  /*0040*/  ISETP.NE.AND P0, PT, R2, RZ, PT ;  /* 0x000000ff0200720c */ /* 0x000fda0003f05270 */
[----:B------:R-:W-:Y:S05]  /*0050*/  @!P0 EXIT ;  /* 0x000000000000894d */ /* 0x000fea0003800000 */
[----:B------:R-:W2:Y:S01]  /*0060*/  S2R R10, SR_CTAID.X ;  /* 0x00000000000a7919 */ /* 0x000ea20000002500 */
[----:B------:R-:W-:Y:S01]  /*0070*/  VIADD R2, R0, 0x7f ;  /* 0x0000007f00027836 */ /* 0x000fe20000000000 */
[----:B------:R-:W-:Y:S01]  /*0080*/  IABS R18, R0 ;  /* 0x0000000000127213 */ /* 0x000fe20000000000 */
[----:B------:R-:W3:Y:S01]  /*0090*/  S2UR UR18, SR_CgaCtaId ;  /* 0x00000000001279c3 */ /* 0x000ee20000008800 */
[----:B------:R-:W4:Y:S01]  /*00a0*/  S2R R14, SR_TID.X ;  /* 0x00000000000e7919 */ /* 0x000f220000002100 */
[----:B------:R-:W-:Y:S01]  /*00b0*/  UMOV UR4, 0x400 ;  /* 0x0000040000047882 */ /* 0x000fe20000000000 */
[----:B------:R-:W-:Y:S01]  /*00c0*/  SHF.R.S32.HI R3, RZ, 0x1f, R2 ;  /* 0x0000001fff037819 */ /* 0x000fe20000011402 */
[----:B------:R-:W-:Y:S01]  /*00d0*/  ULDC.64 UR22, c[0x0][0x208] ;  /* 0x0000820000167ab9 */ /* 0x000fe20000000a00 */
[----:B------:R-:W-:Y:S01]  /*00e0*/  IMAD.MOV.U32 R91, RZ, RZ, -0x20 ;  /* 0xffffffe0ff5b7424 */ /* 0x000fe200078e00ff */
[----:B------:R-:W-:Y:S02]  /*00f0*/  CS2R R56, SRZ ;  /* 0x0000000000387805 */ /* 0x000fe4000001ff00 */
[----:B------:R-:W-:Y:S01]  /*0100*/  LEA.HI R3, R3, R2, RZ, 0x7 ;  /* 0x0000000203037211 */ /* 0x000fe200078f38ff */
[----:B------:R-:W5:Y:S01]  /*0110*/  LDC.64 R26, c[0x0][0x210] ;  /* 0x00008400ff1a7b82 */ /* 0x000f620000000a00 */
[----:B------:R-:W-:-:S02]  /*0120*/  CS2R R58, SRZ ;  /* 0x00000000003a7805 */ /* 0x000fc4000001ff00 */
[----:B------:R-:W-:Y:S02]  /*0130*/  CS2R R60, SRZ ;  /* 0x00000000003c7805 */ /* 0x000fe4000001ff00 */
[----:B------:R-:W-:Y:S02]  /*0140*/  CS2R R62, SRZ ;  /* 0x00000000003e7805 */ /* 0x000fe4000001ff00 */
[----:B------:R-:W-:Y:S02]  /*0150*/  CS2R R64, SRZ ;  /* 0x0000000000407805 */ /* 0x000fe4000001ff00 */
[----:B------:R-:W-:Y:S02]  /*0160*/  CS2R R66, SRZ ;  /* 0x0000000000427805 */ /* 0x000fe4000001ff00 */
[----:B------:R-:W-:Y:S02]  /*0170*/  CS2R R68, SRZ ;  /* 0x0000000000447805 */ /* 0x000fe4000001ff00 */
[----:B------:R-:W-:Y:S01]  /*0180*/  CS2R R70, SRZ ;  /* 0x0000000000467805 */ /* 0x000fe2000001ff00 */
        /* <DEDUP_REMOVED lines=8> */
[----:B---3--:R-:W-:Y:S01]  /*0210*/  UPRMT UR18, UR18, 0x654, UR4 ;  /* 0x0000065412127896 */ /* 0x008fe20008000004 */
[----:B------:R-:W-:-:S02]  /*0220*/  CS2R R86, SRZ ;  /* 0x0000000000567805 */ /* 0x000fc4000001ff00 */
[----:B------:R-:W-:Y:S02]  /*0230*/  CS2R R38, SRZ ;  /* 0x0000000000267805 */ /* 0x000fe4000001ff00 */
[----:B------:R-:W-:Y:S02]  /*0240*/  CS2R R40, SRZ ;  /* 0x0000000000287805 */ /* 0x000fe4000001ff00 */
[----:B------:R-:W-:Y:S01]  /*0250*/  CS2R R42, SRZ ;  /* 0x00000000002a7805 */ /* 0x000fe2000001ff00 */
[C---:B--2---:R-:W-:Y:S01]  /*0260*/  IMAD.HI R4, R10.reuse, 0x2aaaaaab, RZ ;  /* 0x2aaaaaab0a047827 */ /* 0x044fe200078e02ff */
[----:B------:R-:W-:Y:S02]  /*0270*/  ISETP.GE.AND P1, PT, R10, RZ, PT ;  /* 0x000000ff0a00720c */ /* 0x000fe40003f26270 */
[----:B------:R-:W-:Y:S02]  /*0280*/  CS2R R44, SRZ ;  /* 0x00000000002c7805 */ /* 0x000fe4000001ff00 */
[----:B------:R-:W-:-:S02]  /*0290*/  CS2R R46, SRZ ;  /* 0x00000000002e7805 */ /* 0x000fc4000001ff00 */
[----:B----4-:R-:W-:Y:S02]  /*02a0*/  SHF.R.U32.HI R90, RZ, 0x5, R14 ;  /* 0x00000005ff5a7819 */ /* 0x010fe4000001160e */
[----:B------:R-:W-:Y:S02]  /*02b0*/  CS2R R48, SRZ ;  /* 0x0000000000307805 */ /* 0x000fe4000001ff00 */
[----:B------:R-:W-:Y:S02]  /*02c0*/  SHF.R.U32.HI R5, RZ, 0x1f, R4 ;  /* 0x0000001fff057819 */ /* 0x000fe40000011604 */
[----:B------:R-:W-:Y:S02]  /*02d0*/  CS2R R50, SRZ ;  /* 0x0000000000327805 */ /* 0x000fe4000001ff00 */
[----:B------:R-:W-:Y:S02]  /*02e0*/  CS2R R52, SRZ ;  /* 0x0000000000347805 */ /* 0x000fe4000001ff00 */
[----:B------:R-:W-:-:S02]  /*02f0*/  LOP3.LUT R90, R90, 0x7fffffc, RZ, 0xc0, !PT ;  /* 0x07fffffc5a5a7812 */ /* 0x000fc400078ec0ff */
[----:B------:R-:W-:Y:S02]  /*0300*/  CS2R R54, SRZ ;  /* 0x0000000000367805 */ /* 0x000fe4000001ff00 */
[----:B------:R-:W-:Y:S01]  /*0310*/  LEA.HI.SX32 R5, R4, R5, 0x18 ;  /* 0x0000000504057211 */ /* 0x000fe200078fc2ff */
[----:B------:R-:W-:Y:S01]  /*0320*/  UMOV UR19, 0x1 ;  /* 0x0000000100137882 */ /* 0x000fe20000000000 */
[----:B------:R-:W-:Y:S01]  /*0330*/  UMOV UR6, 0xffffffff ;  /* 0xffffffff00067882 */ /* 0x000fe20000000000 */
[----:B------:R-:W-:Y:S01]  /*0340*/  UMOV UR4, URZ ;  /* 0x0000003f00047c82 */ /* 0x000fe20008000000 */
[----:B------:R-:W-:Y:S01]  /*0350*/  UIADD3 UR21, UR18, 0x6000, URZ ;  /* 0x0000600012157890 */ /* 0x000fe2000fffe03f */
[C---:B------:R-:W-:Y:S01]  /*0360*/  IMAD.SHL.U32 R4, R5.reuse, 0x8, RZ ;  /* 0x0000000805047824 */ /* 0x040fe200078e00ff */
[----:B------:R-:W-:Y:S01]  /*0370*/  UMOV UR5, URZ ;  /* 0x0000003f00057c82 */ /* 0x000fe20008000000 */
[----:B------:R-:W-:-:S03]  /*0380*/  IMAD R5, R5, -0x600, R10 ;  /* 0xfffffa0005057824 */ /* 0x000fc600078e020a */
[----:B------:R-:W-:Y:S02]  /*0390*/  LEA.HI.SX32 R3, R3, -R4, 0x19 ;  /* 0x8000000403037211 */ /* 0x000fe400078fcaff */
[----:B------:R-:W-:Y:S02]  /*03a0*/  IABS R12, R5 ;  /* 0x00000005000c7213 */ /* 0x000fe40000000000 */
[----:B------:R-:W-:-:S04]  /*03b0*/  VIMNMX R6, R3, 0x8, PT ;  /* 0x0000000803067848 */ /* 0x000fc80003fe0100 */
[----:B------:R-:W-:-:S04]  /*03c0*/  IABS R11, R6 ;  /* 0x00000006000b7213 */ /* 0x000fc80000000000 */
[----:B------:R-:W2:Y:S08]  /*03d0*/  I2F.RP R7, R11 ;  /* 0x0000000b00077306 */ /* 0x000eb00000209400 */
[----:B--2---:R-:W2:Y:S02]  /*03e0*/  MUFU.RCP R7, R7 ;  /* 0x0000000700077308 */ /* 0x004ea40000001000 */
[----:B--2---:R-:W-:Y:S01]  /*03f0*/  VIADD R2, R7, 0xffffffe ;  /* 0x0ffffffe07027836 */ /* 0x004fe20000000000 */
[----:B------:R-:W-:-:S02]  /*0400*/  IABS R7, R10 ;  /* 0x0000000a00077213 */ /* 0x000fc40000000000 */
[----:B------:R-:W-:-:S03]  /*0410*/  IABS R10, R0 ;  /* 0x00000000000a7213 */ /* 0x000fc60000000000 */
[----:B------:R2:W3:Y:S02]  /*0420*/  F2I.FTZ.U32.TRUNC.NTZ R3, R2 ;  /* 0x0000000200037305 */ /* 0x0004e4000021f000 */
[----:B------:R-:W-:Y:S01]  /*0430*/  IMAD.MOV R15, RZ, RZ, -R10 ;  /* 0x000000ffff0f7224 */ /* 0x000fe200078e0a0a */
[----:B------:R-:W-:Y:S01]  /*0440*/  SHF.R.U32.HI R10, RZ, 0x3, R14 ;  /* 0x00000003ff0a7819 */ /* 0x000fe2000001160e */
[----:B--2---:R-:W-:-:S03]  /*0450*/  IMAD.MOV.U32 R2, RZ, RZ, RZ ;  /* 0x000000ffff027224 */ /* 0x004fc600078e00ff */
[----:B------:R-:W-:Y:S01]  /*0460*/  SGXT.U32 R10, R10, 0x4 ;  /* 0x000000040a0a781a */ /* 0x000fe20000000000 */
[----:B---3--:R-:W-:-:S04]  /*0470*/  IMAD.MOV R8, RZ, RZ, -R3 ;  /* 0x000000ffff087224 */ /* 0x008fc800078e0a03 */
[----:B------:R-:W-:Y:S01]  /*0480*/  IMAD R9, R8, R11, RZ ;  /* 0x0000000b08097224 */ /* 0x000fe200078e02ff */
[----:B------:R-:W-:-:S03]  /*0490*/  IABS R8, R6 ;  /* 0x0000000600087213 */ /* 0x000fc60000000000 */
[----:B------:R-:W-:Y:S02]  /*04a0*/  IMAD.HI.U32 R3, R3, R9, R2 ;  /* 0x0000000903037227 */ /* 0x000fe400078e0002 */
[----:B------:R-:W2:Y:S02]  /*04b0*/  I2F.RP R9, R18 ;  /* 0x0000001200097306 */ /* 0x000ea40000209400 */
[----:B------:R-:W-:Y:S02]  /*04c0*/  IMAD.MOV R13, RZ, RZ, -R8 ;  /* 0x000000ffff0d7224 */ /* 0x000fe400078e0a08 */
[----:B------:R-:W-:-:S04]  /*04d0*/  IMAD.HI.U32 R2, R3, R7, RZ ;  /* 0x0000000703027227 */ /* 0x000fc800078e00ff */
[----:B------:R-:W-:Y:S02]  /*04e0*/  IMAD R2, R2, R13, R7 ;  /* 0x0000000d02027224 */ /* 0x000fe400078e0207 */
[----:B------:R-:W-:-:S03]  /*04f0*/  IMAD.HI.U32 R8, R3, R12, RZ ;  /* 0x0000000c03087227 */ /* 0x000fc600078e00ff */
[C---:B------:R-:W-:Y:S01]  /*0500*/  ISETP.GT.U32.AND P0, PT, R11.reuse, R2, PT ;  /* 0x000000020b00720c */ /* 0x040fe20003f04070 */
[----:B------:R-:W-:Y:S01]  /*0510*/  IMAD R7, R8, R13, R12 ;  /* 0x0000000d08077224 */ /* 0x000fe200078e020c */
[----:B--2---:R-:W2:Y:S04]  /*0520*/  MUFU.RCP R9, R9 ;  /* 0x0000000900097308 */ /* 0x004ea80000001000 */
[----:B------:R-:W-:-:S07]  /*0530*/  ISETP.GT.U32.AND P2, PT, R11, R7, PT ;  /* 0x000000070b00720c */ /* 0x000fce0003f44070 */
[----:B------:R-:W-:Y:S02]  /*0540*/  @!P0 IMAD.IADD R2, R2, 0x1, -R11 ;  /* 0x0000000102028824 */ /* 0x000fe400078e0a0b */
[----:B--2---:R-:W-:-:S03]  /*0550*/  VIADD R3, R9, 0xffffffe ;  /* 0x0ffffffe09037836 */ /* 0x004fc60000000000 */
[----:B------:R-:W-:Y:S01]  /*0560*/  ISETP.GT.U32.AND P0, PT, R11, R2, PT ;  /* 0x000000020b00720c */ /* 0x000fe20003f04070 */
[----:B------:R-:W-:Y:S01]  /*0570*/  @!P2 IMAD.IADD R7, R7, 0x1, -R11 ;  /* 0x000000010707a824 */ /* 0x000fe200078e0a0b */
[-C--:B------:R-:W-:Y:S01]  /*0580*/  LOP3.LUT R9, R5, R6.reuse, RZ, 0x3c, !PT ;  /* 0x0000000605097212 */ /* 0x080fe200078e3cff */
[----:B------:R-:W-:Y:S01]  /*0590*/  @!P2 VIADD R8, R8, 0x1 ;  /* 0x000000010808a836 */ /* 0x000fe20000000000 */
[----:B------:R-:W-:Y:S01]  /*05a0*/  LOP3.LUT R5, RZ, R6, RZ, 0x33, !PT ;  /* 0x00000006ff057212 */ /* 0x000fe200078e33ff */
[----:B------:R-:W2:Y:S01]  /*05b0*/  F2I.FTZ.U32.TRUNC.NTZ R3, R3 ;  /* 0x0000000300037305 */ /* 0x000ea2000021f000 */
[----:B------:R-:W-:-:S07]  /*05c0*/  ISETP.GE.AND P3, PT, R9, RZ, PT ;  /* 0x000000ff0900720c */ /* 0x000fce0003f66270 */
[----:B------:R-:W-:Y:S01]  /*05d0*/  @!P0 IMAD.IADD R2, R2, 0x1, -R11 ;  /* 0x0000000102028824 */ /* 0x000fe200078e0a0b */
[----:B------:R-:W-:Y:S02]  /*05e0*/  ISETP.NE.AND P0, PT, R6, RZ, PT ;  /* 0x000000ff0600720c */ /* 0x000fe40003f05270 */
[----:B------:R-:W-:Y:S01]  /*05f0*/  SHF.R.U32.HI R6, RZ, 0x2, R14 ;  /* 0x00000002ff067819 */ /* 0x000fe2000001160e */
[----:B------:R-:W-:Y:S01]  /*0600*/  @!P1 IMAD.MOV R2, RZ, RZ, -R2 ;  /* 0x000000ffff029224 */ /* 0x000fe200078e0a02 */
[----:B------:R-:W-:Y:S01]  /*0610*/  ISETP.GE.U32.AND P1, PT, R7, R11, PT ;  /* 0x0000000b0700720c */ /* 0x000fe20003f26070 */
[----:B--2---:R-:W-:Y:S01]  /*0620*/  IMAD.MOV R11, RZ, RZ, -R3 ;  /* 0x000000ffff0b7224 */ /* 0x004fe200078e0a03 */
[----:B------:R-:W-:Y:S02]  /*0630*/  SGXT.U32 R6, R6, 0x5 ;  /* 0x000000050606781a */ /* 0x000fe40000000000 */
[----:B------:R-:W-:Y:S01]  /*0640*/  SEL R7, R5, R2, !P0 ;  /* 0x0000000205077207 */ /* 0x000fe20004000000 */
[----:B------:R-:W-:-:S02]  /*0650*/  IMAD R9, R11, R18, RZ ;  /* 0x000000120b097224 */ /* 0x000fc400078e02ff */
[----:B------:R-:W-:Y:S02]  /*0660*/  IMAD.MOV.U32 R2, RZ, RZ, RZ ;  /* 0x000000ffff027224 */ /* 0x000fe400078e00ff */
[----:B------:R-:W-:Y:S02]  /*0670*/  IMAD.IADD R7, R4, 0x1, R7 ;  /* 0x0000000104077824 */ /* 0x000fe400078e0207 */
[----:B------:R-:W-:-:S04]  /*0680*/  IMAD.HI.U32 R2, R3, R9, R2 ;  /* 0x0000000903027227 */ /* 0x000fc800078e0002 */
[----:B------:R-:W-:Y:S02]  /*0690*/  IMAD.SHL.U32 R7, R7, 0x80, RZ ;  /* 0x0000008007077824 */ /* 0x000fe400078e00ff */
[----:B------:R-:W-:-:S03]  /*06a0*/  @P1 VIADD R8, R8, 0x1 ;  /* 0x0000000108081836 */ /* 0x000fc60000000000 */
[----:B------:R-:W-:Y:S01]  /*06b0*/  LOP3.LUT R21, R7, R6, RZ, 0xfc, !PT ;  /* 0x0000000607157212 */ /* 0x000fe200078efcff */
[----:B------:R-:W-:Y:S01]  /*06c0*/  @!P3 IMAD.MOV R8, RZ, RZ, -R8 ;  /* 0x000000ffff08b224 */ /* 0x000fe200078e0a08 */
[----:B------:R-:W-:Y:S02]  /*06d0*/  LOP3.LUT R22, R7, 0x20, R6, 0xfe, !PT ;  /* 0x0000002007167812 */ /* 0x000fe400078efe06 */
[----:B------:R-:W-:Y:S02]  /*06e0*/  IABS R11, R21 ;  /* 0x00000015000b7213 */ /* 0x000fe40000000000 */
[----:B------:R-:W-:Y:S02]  /*06f0*/  LOP3.LUT R23, R7, 0x40, R6, 0xfe, !PT ;  /* 0x0000004007177812 */ /* 0x000fe400078efe06 */
[----:B------:R-:W-:Y:S01]  /*0700*/  LOP3.LUT R24, R7, 0x60, R6, 0xfe, !PT ;  /* 0x0000006007187812 */ /* 0x000fe200078efe06 */
[----:B------:R-:W-:Y:S01]  /*0710*/  IMAD.HI.U32 R4, R2, R11, RZ ;  /* 0x0000000b02047227 */ /* 0x000fe200078e00ff */
[----:B------:R-:W-:-:S02]  /*0720*/  IABS R12, R22 ;  /* 0x00000016000c7213 */ /* 0x000fc40000000000 */
[----:B------:R-:W-:Y:S01]  /*0730*/  IABS R13, R23 ;  /* 0x00000017000d7213 */ /* 0x000fe20000000000 */
[----:B------:R-:W-:Y:S01]  /*0740*/  IMAD R11, R4, R15, R11 ;  /* 0x0000000f040b7224 */ /* 0x000fe200078e020b */
[----:B------:R-:W-:Y:S01]  /*0750*/  IABS R17, R24 ;  /* 0x0000001800117213 */ /* 0x000fe20000000000 */
[----:B------:R-:W-:Y:S01]  /*0760*/  IMAD.HI.U32 R9, R2, R12, RZ ;  /* 0x0000000c02097227 */ /* 0x000fe200078e00ff */
[----:B------:R-:W-:Y:S02]  /*0770*/  SEL R3, R5, R8, !P0 ;  /* 0x0000000805037207 */ /* 0x000fe40004000000 */
[----:B------:R-:W-:Y:S01]  /*0780*/  ISETP.GT.U32.AND P0, PT, R18, R11, PT ;  /* 0x0000000b1200720c */ /* 0x000fe20003f04070 */
[----:B------:R-:W-:Y:S01]  /*0790*/  IMAD.HI.U32 R4, R2, R13, RZ ;  /* 0x0000000d02047227 */ /* 0x000fe200078e00ff */
[----:B------:R-:W-:Y:S02]  /*07a0*/  LOP3.LUT R8, R6, 0x60, RZ, 0xfc, !PT ;  /* 0x0000006006087812 */ /* 0x000fe400078efcff */
[----:B------:R-:W-:Y:S01]  /*07b0*/  ISETP.GE.AND P4, PT, R22, RZ, PT ;  /* 0x000000ff1600720c */ /* 0x000fe20003f86270 */
[----:B------:R-:W-:Y:S01]  /*07c0*/  IMAD.HI.U32 R2, R2, R17, RZ ;  /* 0x0000001102027227 */ /* 0x000fe200078e00ff */
[----:B------:R-:W-:-:S02]  /*07d0*/  LOP3.LUT R5, R6, 0x40, RZ, 0xfc, !PT ;  /* 0x0000004006057812 */ /* 0x000fc400078efcff */
[----:B------:R-:W-:Y:S01]  /*07e0*/  ISETP.GE.AND P5, PT, R23, RZ, PT ;  /* 0x000000ff1700720c */ /* 0x000fe20003fa6270 */
[-C--:B------:R-:W-:Y:S01]  /*07f0*/  IMAD R12, R9, R15.reuse, R12 ;  /* 0x0000000f090c7224 */ /* 0x080fe200078e020c */
[----:B------:R-:W-:Y:S01]  /*0800*/  LOP3.LUT R7, R7, R10, RZ, 0xfc, !PT ;  /* 0x0000000a07077212 */ /* 0x000fe200078efcff */
[-C--:B------:R-:W-:Y:S01]  /*0810*/  IMAD R13, R4, R15.reuse, R13 ;  /* 0x0000000f040d7224 */ /* 0x080fe200078e020d */
[----:B------:R-:W-:Y:S01]  /*0820*/  LOP3.LUT R4, R6, 0x20, RZ, 0xfc, !PT ;  /* 0x0000002006047812 */ /* 0x000fe200078efcff */
[----:B------:R-:W-:Y:S01]  /*0830*/  IMAD R15, R2, R15, R17 ;  /* 0x0000000f020f7224 */ /* 0x000fe200078e0211 */
[C---:B------:R-:W-:Y:S01]  /*0840*/  ISETP.GT.U32.AND P1, PT, R18.reuse, R12, PT ;  /* 0x0000000c1200720c */ /* 0x040fe20003f24070 */
[----:B------:R-:W-:Y:S01]  /*0850*/  @!P0 IMAD.IADD R11, R11, 0x1, -R18 ;  /* 0x000000010b0b8824 */ /* 0x000fe200078e0a12 */
[----:B------:R-:W-:Y:S01]  /*0860*/  ISETP.GT.U32.AND P2, PT, R18, R13, PT ;  /* 0x0000000d1200720c */ /* 0x000fe20003f44070 */
[----:B------:R-:W-:Y:S01]  /*0870*/  IMAD.SHL.U32 R9, R14, 0x8, RZ ;  /* 0x000000080e097824 */ /* 0x000fe200078e00ff */
[C---:B------:R-:W-:Y:S01]  /*0880*/  ISETP.GT.U32.AND P3, PT, R18.reuse, R15, PT ;  /* 0x0000000f1200720c */ /* 0x040fe20003f64070 */
[----:B------:R-:W-:Y:S01]  /*0890*/  IMAD.SHL.U32 R3, R3, 0x40, RZ ;  /* 0x0000004003037824 */ /* 0x000fe200078e00ff */
[----:B------:R-:W-:-:S02]  /*08a0*/  ISETP.GT.U32.AND P6, PT, R18, R11, PT ;  /* 0x0000000b1200720c */ /* 0x000fc40003fc4070 */
[----:B------:R-:W-:Y:S02]  /*08b0*/  LOP3.LUT R17, R9, 0x18, R14, 0x48, !PT ;  /* 0x0000001809117812 */ /* 0x000fe400078e480e */
[----:B------:R-:W-:Y:S02]  /*08c0*/  LOP3.LUT R16, R3, R6, RZ, 0xfc, !PT ;  /* 0x0000000603107212 */ /* 0x000fe400078efcff */
[----:B------:R-:W-:Y:S01]  /*08d0*/  LOP3.LUT R20, R3, 0x20, R6, 0xfe, !PT ;  /* 0x0000002003147812 */ /* 0x000fe200078efe06 */
[--C-:B------:R-:W-:Y:S01]  /*08e0*/  @!P1 IMAD.IADD R12, R12, 0x1, -R18.reuse ;  /* 0x000000010c0c9824 */ /* 0x100fe200078e0a12 */
[----:B------:R-:W-:Y:S01]  /*08f0*/  LOP3.LUT R9, R9, 0x18, RZ, 0xc0, !PT ;  /* 0x0000001809097812 */ /* 0x000fe200078ec0ff */
[--C-:B------:R-:W-:Y:S02]  /*0900*/  @!P2 IMAD.IADD R13, R13, 0x1, -R18.reuse ;  /* 0x000000010d0da824 */ /* 0x100fe400078e0a12 */
[--C-:B------:R-:W-:Y:S01]  /*0910*/  @!P3 IMAD.IADD R15, R15, 0x1, -R18.reuse ;  /* 0x000000010f0fb824 */ /* 0x100fe200078e0a12 */
[----:B------:R-:W-:Y:S01]  /*0920*/  ISETP.GT.U32.AND P0, PT, R18, R12, PT ;  /* 0x0000000c1200720c */ /* 0x000fe20003f04070 */
[--C-:B------:R-:W-:Y:S01]  /*0930*/  IMAD R2, R6, 0x20, R17.reuse ;  /* 0x0000002006027824 */ /* 0x100fe200078e0211 */
[C---:B------:R-:W-:Y:S01]  /*0940*/  ISETP.GT.U32.AND P1, PT, R18.reuse, R13, PT ;  /* 0x0000000d1200720c */ /* 0x040fe20003f24070 */
[----:B------:R-:W-:Y:S01]  /*0950*/  @!P6 IMAD.IADD R11, R11, 0x1, -R18 ;  /* 0x000000010b0be824 */ /* 0x000fe200078e0a12 */
[----:B------:R-:W-:Y:S01]  /*0960*/  ISETP.GT.U32.AND P2, PT, R18, R15, PT ;  /* 0x0000000f1200720c */ /* 0x000fe20003f44070 */
[----:B------:R-:W-:Y:S01]  /*0970*/  IMAD R6, R8, 0x20, R17 ;  /* 0x0000002008067824 */ /* 0x000fe200078e0211 */
[----:B------:R-:W-:Y:S01]  /*0980*/  ISETP.GE.AND P3, PT, R21, RZ, PT ;  /* 0x000000ff1500720c */ /* 0x000fe20003f66270 */
[----:B------:R-:W-:Y:S01]  /*0990*/  IMAD.HI R8, R16, 0x2aaaaaab, RZ ;  /* 0x2aaaaaab10087827 */ /* 0x000fe200078e02ff */
[----:B------:R-:W-:-:S02]  /*09a0*/  ISETP.GE.AND P6, PT, R24, RZ, PT ;  /* 0x000000ff1800720c */ /* 0x000fc40003fc6270 */
[----:B------:R-:W-:Y:S01]  /*09b0*/  LEA R37, R6, UR18, 0x1 ;  /* 0x0000001206257c11 */ /* 0x000fe2000f8e08ff */
[----:B------:R-:W-:-:S04]  /*09c0*/  IMAD.HI R10, R20, 0x2aaaaaab, RZ ;  /* 0x2aaaaaab140a7827 */ /* 0x000fc800078e02ff */
[--C-:B------:R-:W-:Y:S01]  /*09d0*/  IMAD R4, R4, 0x20, R17.reuse ;  /* 0x0000002004047824 */ /* 0x100fe200078e0211 */
[----:B------:R-:W-:Y:S01]  /*09e0*/  SHF.R.U32.HI R19, RZ, 0x1f, R10 ;  /* 0x0000001fff137819 */ /* 0x000fe2000001160a */
[----:B------:R-:W-:Y:S01]  /*09f0*/  IMAD R5, R5, 0x20, R17 ;  /* 0x0000002005057824 */ /* 0x000fe200078e0211 */
[----:B------:R-:W-:Y:S01]  /*0a00*/  SHF.R.U32.HI R17, RZ, 0x1f, R8 ;  /* 0x0000001fff117819 */ /* 0x000fe20000011608 */
[--C-:B------:R-:W-:Y:S01]  /*0a10*/  @!P0 IMAD.IADD R12, R12, 0x1, -R18.reuse ;  /* 0x000000010c0c8824 */ /* 0x100fe200078e0a12 */
[----:B------:R-:W-:Y:S01]  /*0a20*/  LEA.HI R19, R10, R19, RZ, 0x15 ;  /* 0x000000130a137211 */ /* 0x000fe200078fa8ff */
[--C-:B------:R-:W-:Y:S01]  /*0a30*/  @!P1 IMAD.IADD R13, R13, 0x1, -R18.reuse ;  /* 0x000000010d0d9824 */ /* 0x100fe200078e0a12 */
[----:B------:R-:W-:Y:S01]  /*0a40*/  LEA.HI R17, R8, R17, RZ, 0x15 ;  /* 0x0000001108117211 */ /* 0x000fe200078fa8ff */
[----:B------:R-:W-:Y:S01]  /*0a50*/  @!P2 IMAD.IADD R15, R15, 0x1, -R18 ;  /* 0x000000010f0fa824 */ /* 0x000fe200078e0a12 */
[----:B------:R-:W-:Y:S01]  /*0a60*/  ISETP.NE.AND P0, PT, R0, RZ, PT ;  /* 0x000000ff0000720c */ /* 0x000fe20003f05270 */
[----:B------:R-:W-:Y:S01]  /*0a70*/  @!P3 IMAD.MOV R11, RZ, RZ, -R11 ;  /* 0x000000ffff0bb224 */ /* 0x000fe200078e0a0b */
[----:B------:R-:W-:Y:S01]  /*0a80*/  LOP3.LUT R8, RZ, R0, RZ, 0x33, !PT ;  /* 0x00000000ff087212 */ /* 0x000fe200078e33ff */
[----:B------:R-:W-:Y:S01]  /*0a90*/  @!P4 IMAD.MOV R12, RZ, RZ, -R12 ;  /* 0x000000ffff0cc224 */ /* 0x000fe200078e0a0c */
[----:B------:R-:W-:Y:S01]  /*0aa0*/  LEA R33, R4, UR18, 0x1 ;  /* 0x0000001204217c11 */ /* 0x000fe2000f8e08ff */
[----:B------:R-:W-:Y:S01]  /*0ab0*/  @!P5 IMAD.MOV R13, RZ, RZ, -R13 ;  /* 0x000000ffff0dd224 */ /* 0x000fe200078e0a0d */
[C---:B------:R-:W-:Y:S01]  /*0ac0*/  SEL R18, R8.reuse, R11, !P0 ;  /* 0x0000000b08127207 */ /* 0x040fe20004000000 */
[----:B------:R-:W-:Y:S01]  /*0ad0*/  @!P6 IMAD.MOV R15, RZ, RZ, -R15 ;  /* 0x000000ffff0fe224 */ /* 0x000fe200078e0a0f */
[C---:B------:R-:W-:Y:S01]  /*0ae0*/  SEL R12, R8.reuse, R12, !P0 ;  /* 0x0000000c080c7207 */ /* 0x040fe20004000000 */
[----:B------:R-:W-:Y:S01]  /*0af0*/  IMAD R10, R17, -0x3000, R16 ;  /* 0xffffd000110a7824 */ /* 0x000fe200078e0210 */
[----:B------:R-:W-:Y:S01]  /*0b00*/  LEA R35, R5, UR18, 0x1 ;  /* 0x0000001205237c11 */ /* 0x000fe2000f8e08ff */
[----:B------:R-:W-:Y:S01]  /*0b10*/  IMAD R16, R19, -0x3000, R20 ;  /* 0xffffd00013107824 */ /* 0x000fe200078e0214 */
[----:B------:R-:W-:Y:S01]  /*0b20*/  SEL R20, R8, R13, !P0 ;  /* 0x0000000d08147207 */ /* 0x000fe20004000000 */
[--C-:B------:R-:W-:Y:S01]  /*0b30*/  IMAD R17, R18, 0xc00, R9.reuse ;  /* 0x00000c0012117824 */ /* 0x100fe200078e0209 */
[----:B------:R-:W-:Y:S01]  /*0b40*/  SEL R8, R8, R15, !P0 ;  /* 0x0000000f08087207 */ /* 0x000fe20004000000 */
[--C-:B------:R-:W-:Y:S01]  /*0b50*/  IMAD R19, R12, 0xc00, R9.reuse ;  /* 0x00000c000c137824 */ /* 0x100fe200078e0209 */
[----:B------:R-:W-:Y:S01]  /*0b60*/  LEA R15, R2, UR18, 0x1 ;  /* 0x00000012020f7c11 */ /* 0x000fe2000f8e08ff */
[----:B------:R-:W-:-:S02]  /*0b70*/  IMAD R29, R10, 0xc00, R9 ;  /* 0x00000c000a1d7824 */ /* 0x000fc400078e0209 */
[--C-:B------:R-:W-:Y:S02]  /*0b80*/  IMAD R11, R16, 0xc00, R9.reuse ;  /* 0x00000c00100b7824 */ /* 0x100fe400078e0209 */
[--C-:B------:R-:W-:Y:S02]  /*0b90*/  IMAD R25, R20, 0xc00, R9.reuse ;  /* 0x00000c0014197824 */ /* 0x100fe400078e0209 */
[----:B------:R-:W-:Y:S02]  /*0ba0*/  IMAD R9, R8, 0xc00, R9 ;  /* 0x00000c0008097824 */ /* 0x000fe400078e0209 */
[----:B-1---5:R-:W-:-:S04]  /*0bb0*/  IMAD.WIDE R16, R17, 0x2, R26 ;  /* 0x0000000211107825 */ /* 0x022fc800078e021a */
[--C-:B------:R-:W-:Y:S01]  /*0bc0*/  IMAD.WIDE R18, R19, 0x2, R26.reuse ;  /* 0x0000000213127825 */ /* 0x100fe200078e021a */
[----:B------:R-:W-:Y:S01]  /*0bd0*/  @!PT LDS RZ, [RZ] ;  /* 0x00000000fffff984 */ /* 0x000fe20000000800 */
[----:B------:R-:W-:Y:S01]  /*0be0*/  @!PT LDS RZ, [RZ] ;  /* 0x00000000fffff984 */ /* 0x000fe20000000800 */
[----:B------:R-:W-:Y:S01]  /*0bf0*/  @!PT LDS RZ, [RZ] ;  /* 0x00000000fffff984 */ /* 0x000fe20000000800 */
[----:B------:R-:W-:Y:S01]  /*0c00*/  LDGSTS.E.BYPASS.128 [R15], desc[UR22][R16.64] ;  /* 0x00000000100f7fae */ /* 0x000fe2000b901c56 */
[----:B------:R-:W-:Y:S02]  /*0c10*/  IADD3 R8, P1, R16, 0x80, RZ ;  /* 0x0000008010087810 */ /* 0x000fe40007f3e0ff */
[--C-:B------:R-:W-:Y:S01]  /*0c20*/  IMAD.WIDE R24, R25, 0x2, R26.reuse ;  /* 0x0000000219187825 */ /* 0x100fe200078e021a */
[----:B------:R-:W-:Y:S03]  /*0c30*/  LDGSTS.E.BYPASS.128 [R33], desc[UR22][R18.64] ;  /* 0x0000000012217fae */ /* 0x000fe6000b901c56 */
[----:B------:R-:W-:Y:S01]  /*0c40*/  IMAD.WIDE R26, R9, 0x2, R26 ;  /* 0x00000002091a7825 */ /* 0x000fe200078e021a */
[----:B------:R-:W-:Y:S01]  /*0c50*/  LDGSTS.E.BYPASS.128 [R35], desc[UR22][R24.64] ;  /* 0x0000000018237fae */ /* 0x000fe2000b901c56 */
[----:B------:R-:W-:-:S02]  /*0c60*/  IADD3 R9, P0, R18, 0x80, RZ ;  /* 0x0000008012097810 */ /* 0x000fc40007f1e0ff */
[--C-:B------:R-:W-:Y:S01]  /*0c70*/  IMAD.WIDE R28, R29, 0x2, R30.reuse ;  /* 0x000000021d1c7825 */ /* 0x100fe200078e021e */
[----:B------:R-:W-:Y:S03]  /*0c80*/  LDGSTS.E.BYPASS.128 [R37], desc[UR22][R26.64] ;  /* 0x000000001a257fae */ /* 0x000fe6000b901c56 */
[----:B------:R-:W-:Y:S01]  /*0c90*/  IMAD.WIDE R30, R11, 0x2, R30 ;  /* 0x000000020b1e7825 */ /* 0x000fe200078e021e */
[----:B------:R-:W0:Y:S03]  /*0ca0*/  LDGDEPBAR ;  /* 0x00000000000079af */ /* 0x000e260000000000 */
[----:B------:R-:W-:Y:S01]  /*0cb0*/  IMAD.X R10, RZ, RZ, R17, P1 ;  /* 0x000000ffff0a7224 */ /* 0x000fe200008e0611 */
[----:B------:R-:W-:Y:S01]  /*0cc0*/  LDGSTS.E.BYPASS.128 [R15+0x6000], desc[UR22][R28.64] ;  /* 0x060000001c0f7fae */ /* 0x000fe2000b901c56 */
[----:B------:R-:W-:Y:S01]  /*0cd0*/  IMAD.X R12, RZ, RZ, R19, P0 ;  /* 0x000000ffff0c7224 */ /* 0x000fe200000e0613 */
[----:B------:R-:W-:-:S02]  /*0ce0*/  IADD3 R11, P1, R24, 0x80, RZ ;  /* 0x00000080180b7810 */ /* 0x000fc40007f3e0ff */
[----:B------:R-:W-:Y:S01]  /*0cf0*/  LDGSTS.E.BYPASS.128 [R33+0x6000], desc[UR22][R30.64] ;  /* 0x060000001e217fae */ /* 0x000fe2000b901c56 */
[----:B------:R-:W-:Y:S02]  /*0d00*/  IADD3 R13, P0, R26, 0x80, RZ ;  /* 0x000000801a0d7810 */ /* 0x000fe40007f1e0ff */
[----:B------:R-:W-:Y:S01]  /*0d10*/  IMAD.X R20, RZ, RZ, R25, P1 ;  /* 0x000000ffff147224 */ /* 0x000fe200008e0619 */
[----:B------:R-:W0:Y:S01]  /*0d20*/  LDGDEPBAR ;  /* 0x00000000000079af */ /* 0x000e220000000000 */
[----:B------:R-:W-:Y:S01]  /*0d30*/  BAR.SYNC.DEFER_BLOCKING 0x0 ;  /* 0x0000000000007b1d */ /* 0x000fe20000010000 */
[----:B------:R-:W-:Y:S01]  /*0d40*/  IMAD.X R22, RZ, RZ, R27, P0 ;  /* 0x000000ffff167224 */ /* 0x000fe200000e061b */
[----:B------:R-:W-:Y:S02]  /*0d50*/  IADD3 R21, P1, R28, 0x80, RZ ;  /* 0x000000801c157810 */ /* 0x000fe40007f3e0ff */
[----:B------:R-:W-:-:S03]  /*0d60*/  IADD3 R23, P0, R30, 0x80, RZ ;  /* 0x000000801e177810 */ /* 0x000fc60007f1e0ff */
[----:B------:R-:W-:Y:S02]  /*0d70*/  IMAD.X R88, RZ, RZ, R29, P1 ;  /* 0x000000ffff587224 */ /* 0x000fe400008e061d */
[----:B------:R-:W-:Y:S01]  /*0d80*/  IMAD.X R89, RZ, RZ, R31, P0 ;  /* 0x000000ffff597224 */ /* 0x000fe200000e061f */
[----:B------:R-:W-:Y:S01]  /*0d90*/  @!PT LDS RZ, [RZ] ;  /* 0x00000000fffff984 */ /* 0x000fe20000000800 */
[----:B------:R-:W-:Y:S01]  /*0da0*/  @!PT LDS RZ, [RZ] ;  /* 0x00000000fffff984 */ /* 0x000fe20000000800 */
[----:B------:R-:W-:Y:S01]  /*0db0*/  @!PT LDS RZ, [RZ] ;  /* 0x00000000fffff984 */ /* 0x000fe20000000800 */
[----:B------:R-:W-:Y:S04]  /*0dc0*/  LDGSTS.E.BYPASS.128 [R15+0x2000], desc[UR22][R16.64+0x40] ;  /* 0x02000040100f7fae */ /* 0x000fe8000b901c56 */
[----:B------:R-:W-:Y:S04]  /*0dd0*/  LDGSTS.E.BYPASS.128 [R33+0x2000], desc[UR22][R18.64+0x40] ;  /* 0x0200004012217fae */ /* 0x000fe8000b901c56 */
[----:B------:R1:W-:Y:S04]  /*0de0*/  LDGSTS.E.BYPASS.128 [R35+0x2000], desc[UR22][R24.64+0x40] ;  /* 0x0200004018237fae */ /* 0x0003e8000b901c56 */
[----:B------:R2:W-:Y:S04]  /*0df0*/  LDGSTS.E.BYPASS.128 [R37+0x2000], desc[UR22][R26.64+0x40] ;  /* 0x020000401a257fae */ /* 0x0005e8000b901c56 */
[----:B------:R-:W0:Y:S04]  /*0e00*/  LDGDEPBAR ;  /* 0x00000000000079af */ /* 0x000e280000000000 */
[----:B------:R3:W-:Y:S01]  /*0e10*/  LDGSTS.E.BYPASS.128 [R15+0x7000], desc[UR22][R28.64+0x40] ;  /* 0x070000401c0f7fae */ /* 0x0007e2000b901c56 */
[----:B-1----:R-:W-:-:S02]  /*0e20*/  CS2R R24, SRZ ;  /* 0x0000000000187805 */ /* 0x002fc4000001ff00 */
[----:B------:R-:W-:Y:S01]  /*0e30*/  CS2R R34, SRZ ;  /* 0x0000000000227805 */ /* 0x000fe2000001ff00 */
[----:B------:R1:W-:Y:S01]  /*0e40*/  LDGSTS.E.BYPASS.128 [R33+0x7000], desc[UR22][R30.64+0x40] ;  /* 0x070000401e217fae */ /* 0x0003e2000b901c56 */
[----:B--2---:R-:W-:Y:S02]  /*0e50*/  CS2R R26, SRZ ;  /* 0x00000000001a7805 */ /* 0x004fe4000001ff00 */
[----:B------:R-:W-:Y:S01]  /*0e60*/  CS2R R36, SRZ ;  /* 0x0000000000247805 */ /* 0x000fe2000001ff00 */
[----:B------:R-:W0:Y:S01]  /*0e70*/  LDGDEPBAR ;  /* 0x00000000000079af */ /* 0x000e220000000000 */
[----:B---3--:R-:W-:Y:S02]  /*0e80*/  CS2R R28, SRZ ;  /* 0x00000000001c7805 */ /* 0x008fe4000001ff00 */
[----:B-1----:R-:W-:Y:S02]  /*0e90*/  CS2R R30, SRZ ;  /* 0x00000000001e7805 */ /* 0x002fe4000001ff00 */
[----:B------:R-:W-:-:S07]  /*0ea0*/  CS2R R32, SRZ ;  /* 0x0000000000207805 */ /* 0x000fce000001ff00 */
.L_x_0:
[----:B------:R-:W1:Y:S01]  /*0eb0*/  SHFL.IDX PT, R14, R90, RZ, 0x1f ;  /* 0x00001fff5a0e7589 */ /* 0x000e6200000e0000 */
[----:B------:R-:W-:Y:S01]  /*0ec0*/  UIADD3 UR6, UR6, 0x1, URZ ;  /* 0x0000000106067890 */ /* 0x000fe2000fffe03f */
[----:B------:R-:W-:-:S04]  /*0ed0*/  DEPBAR.LE SB0, 0x2 ;  /* 0x000080800000791a */ /* 0x000fc80000000000 */
[----:B------:R-:W-:Y:S01]  /*0ee0*/  UISETP.GE.AND UP0, UPT, UR6, 0x3, UPT ;  /* 0x000000030600788c */ /* 0x000fe2000bf06270 */
[----:B------:R-:W-:Y:S01]  /*0ef0*/  BAR.SYNC.DEFER_BLOCKING 0x0 ;  /* 0x0000000000007b1d */ /* 0x000fe20000010000 */
[----:B------:R-:W-:Y:S01]  /*0f00*/  UIADD3 UR19, UR19, 0x1, URZ ;  /* 0x0000000113137890 */ /* 0x000fe2000fffe03f */
[----:B------:R-:W-:Y:S01]  /*0f10*/  VIADD R91, R91, 0x20 ;  /* 0x000000205b5b7836 */ /* 0x000fe20000000000 */
[----:B------:R-:W-:Y:S01]  /*0f20*/  USEL UR20, UR6, URZ, !UP0 ;  /* 0x0000003f06147287 */ /* 0x000fe2000c000000 */
[----:B------:R-:W-:Y:S02]  /*0f30*/  IADD3 R18, P1, R8, UR4, RZ ;  /* 0x0000000408127c10 */ /* 0x000fe4000ff3e0ff */
[----:B------:R-:W-:Y:S01]  /*0f40*/  UMOV UR11, 0x80000020 ;  /* 0x80000020000b7882 */ /* 0x000fe20000000000 */
[----:B------:R-:W-:Y:S01]  /*0f50*/  ULEA UR6, UR20, UR18, 0xd ;  /* 0x0000001214067291 */ /* 0x000fe2000f8e683f */
[----:B------:R-:W-:Y:S01]  /*0f60*/  ISETP.GE.U32.AND P0, PT, R91, 0xbc0, PT ;  /* 0x00000bc05b00780c */ /* 0x000fe20003f06070 */
[----:B------:R-:W-:Y:S01]  /*0f70*/  UMOV UR12, 0x2000002 ;  /* 0x02000002000c7882 */ /* 0x000fe20000000000 */
[----:B------:R-:W-:Y:S01]  /*0f80*/  UMOV UR13, 0x80000020 ;  /* 0x80000020000d7882 */ /* 0x000fe20000000000 */
[----:B------:R-:W-:Y:S01]  /*0f90*/  USHF.R.U32.HI UR8, URZ, 0x4, UR6 ;  /* 0x000000043f087899 */ /* 0x000fe20008011606 */
[----:B------:R-:W-:Y:S01]  /*0fa0*/  IADD3.X R19, R10, UR5, RZ, P1, !PT ;  /* 0x000000050a137c10 */ /* 0x000fe20008ffe4ff */
[----:B------:R-:W-:Y:S01]  /*0fb0*/  ULEA UR6, UR20, UR21, 0xc ;  /* 0x0000001514067291 */ /* 0x000fe2000f8e603f */
[----:B------:R-:W-:Y:S01]  /*0fc0*/  IADD3 R92, P1, R9, UR4, RZ ;  /* 0x00000004095c7c10 */ /* 0x000fe2000ff3e0ff */
[----:B------:R-:W-:Y:S01]  /*0fd0*/  ULOP3.LUT UR8, UR8, 0x3fff, URZ, 0xc0, !UPT ;  /* 0x00003fff08087892 */ /* 0x000fe2000f8ec03f */
[----:B-1----:R-:W-:Y:S01]  /*0fe0*/  R2UR UR7, R14 ;  /* 0x000000000e0772ca */ /* 0x002fe200000e0000 */
[----:B------:R-:W-:Y:S01]  /*0ff0*/  USHF.R.U32.HI UR6, URZ, 0x4, UR6 ;  /* 0x000000043f067899 */ /* 0x000fe20008011606 */
[----:B------:R-:W-:Y:S01]  /*1000*/  IADD3.X R93, R12, UR5, RZ, P1, !PT ;  /* 0x000000050c5d7c10 */ /* 0x000fe20008ffe4ff */
[----:B------:R-:W-:Y:S01]  /*1010*/  UMOV UR14, 0x1000002 ;  /* 0x01000002000e7882 */ /* 0x000fe20000000000 */
[----:B------:R-:W-:Y:S01]  /*1020*/  UMOV UR15, 0x80000020 ;  /* 0x80000020000f7882 */ /* 0x000fe20000000000 */
[----:B------:R-:W-:Y:S01]  /*1030*/  ULOP3.LUT UR6, UR6, 0x3fff, URZ, 0xc0, !UPT ;  /* 0x00003fff06067892 */ /* 0x000fe2000f8ec03f */
[----:B------:R-:W-:Y:S01]  /*1040*/  IADD3 R14, P1, R11, UR4, RZ ;  /* 0x000000040b0e7c10 */ /* 0x000fe2000ff3e0ff */
[----:B------:R-:W-:-:S02]  /*1050*/  WARPGROUP.ARRIVE ;  /* 0x00000000000079c5 */ /* 0x000fc40000000000 */
[----:B------:R-:W-:-:S04]  /*1060*/  ULOP3.LUT UR10, UR6, 0x1000000, URZ, 0xfc, !UPT ;  /* 0x01000000060a7892 */ /* 0x000fc8000f8efc3f */
[----:B------:R-:W-:-:S04]  /*1070*/  USHF.L.U32 UR7, UR7, 0x6, URZ ;  /* 0x0000000607077899 */ /* 0x000fc8000800063f */
[----:B------:R-:W-:-:S04]  /*1080*/  ULOP3.LUT UR7, UR7, 0xc0, URZ, 0xc0, !UPT ;  /* 0x000000c007077892 */ /* 0x000fc8000f8ec03f */
[----:B------:R-:W-:-:S03]  /*1090*/  UIADD3 UR16, UP0, UR7, UR8, URZ ;  /* 0x0000000807107290 */ /* 0x000fc6000ff1e03f */
[----:B------:R-:W-:Y:S01]  /*10a0*/  UMOV UR7, URZ ;  /* 0x0000003f00077c82 */ /* 0x000fe20008000000 */
[----:B------:R-:W-:Y:S02]  /*10b0*/  UIADD3.X UR17, URZ, URZ, URZ, UP0, !UPT ;  /* 0x0000003f3f117290 */ /* 0x000fe400087fe43f */
[----:B------:R-:W-:Y:S02]  /*10c0*/  ULOP3.LUT UR8, UR16, 0x2000000, URZ, 0xfc, !UPT ;  /* 0x0200000010087892 */ /* 0x000fe4000f8efc3f */
[----:B------:R-:W-:Y:S02]  /*10d0*/  ULOP3.LUT UR9, UR17, 0x80000020, URZ, 0xfc, !UPT ;  /* 0x8000002011097892 */ /* 0x000fe4000f8efc3f */
[----:B------:R-:W-:Y:S02]  /*10e0*/  UIADD3.64 UR14, UR6, UR14, URZ ;  /* 0x0000000e060e7297 */ /* 0x000fe4000fffe03f */
[----:B------:R-:W-:Y:S02]  /*10f0*/  UIADD3.64 UR12, UR16, UR12, URZ ;  /* 0x0000000c100c7297 */ /* 0x000fe4000fffe03f */
[----:B------:R-:W-:-:S03]  /*1100*/  UISETP.GE.AND UP0, UPT, UR19, 0x3, UPT ;  /* 0x000000031300788c */ /* 0x000fc6000bf06270 */
[----:B------:R-:W-:Y:S01]  /*1110*/  HGMMA.64x64x16.F32.BF16 R56, gdesc[UR8], R56 ;  /* 0x00e00000083879f0 */ /* 0x000fe20008701838 */
[----:B------:R-:W-:Y:S01]  /*1120*/  UMOV UR8, 0x2000100 ;  /* 0x0200010000087882 */ /* 0x000fe20000000000 */
[----:B------:R-:W-:Y:S01]  /*1130*/  UMOV UR9, 0x80000020 ;  /* 0x8000002000097882 */ /* 0x000fe20000000000 */
[----:B------:R-:W-:Y:S02]  /*1140*/  USEL UR19, UR19, URZ, !UP0 ;  /* 0x0000003f13137287 */ /* 0x000fe4000c000000 */
[----:B------:R-:W-:Y:S02]  /*1150*/  UIADD3.64 UR8, UR16, UR8, URZ ;  /* 0x0000000810087297 */ /* 0x000fe4000fffe03f */
[----:B------:R-:W-:-:S06]  /*1160*/  ULEA UR6, UR19, UR18, 0xd ;  /* 0x0000001213067291 */ /* 0x000fcc000f8e683f */
[----:B------:R-:W-:Y:S02]  /*1170*/  LEA R15, R2, UR6, 0x1 ;  /* 0x00000006020f7c11 */ /* 0x000fe4000f8e08ff */
[----:B------:R-:W-:Y:S01]  /*1180*/  LEA R17, R4, UR6, 0x1 ;  /* 0x0000000604117c11 */ /* 0x000fe2000f8e08ff */
[----:B------:R-:W-:Y:S04]  /*1190*/  HGMMA.64x64x16.F32.BF16 R56, gdesc[UR12], R56 ;  /* 0x00e000000c3879f0 */ /* 0x000fe80008701838 */
[----:B------:R-:W-:Y:S01]  /*11a0*/  HGMMA.64x64x16.F32.BF16 R24, gdesc[UR8], R24 ;  /* 0x00e00000081879f0 */ /* 0x000fe20008701818 */
[----:B------:R-:W-:Y:S01]  /*11b0*/  UMOV UR12, 0x2000102 ;  /* 0x02000102000c7882 */ /* 0x000fe20000000000 */
[----:B------:R-:W-:Y:S02]  /*11c0*/  UMOV UR13, 0x80000020 ;  /* 0x80000020000d7882 */ /* 0x000fe40000000000 */
[----:B------:R-:W-:-:S09]  /*11d0*/  UIADD3.64 UR12, UR16, UR12, URZ ;  /* 0x0000000c100c7297 */ /* 0x000fd2000fffe03f */
[----:B------:R-:W-:Y:S03]  /*11e0*/  HGMMA.64x64x16.F32.BF16 R24, gdesc[UR12], R24, gsb0 ;  /* 0x00e000000c1879f0 */ /* 0x000fe60008001818 */
[----:B------:R-:W-:Y:S02]  /*11f0*/  WARPGROUP.DEPBAR.LE gsb0, 0x1 ;  /* 0x00008000000079c5 */ /* 0x000fe40000010100 */
[----:B------:R-:W-:Y:S06]  /*1200*/  BAR.SYNC.DEFER_BLOCKING 0x0 ;  /* 0x0000000000007b1d */ /* 0x000fec0000010000 */
[----:B------:R-:W-:Y:S01]  /*1210*/  @!PT LDS RZ, [RZ] ;  /* 0x00000000fffff984 */ /* 0x000fe20000000800 */
[----:B------:R-:W-:Y:S01]  /*1220*/  @!PT LDS RZ, [RZ] ;  /* 0x00000000fffff984 */ /* 0x000fe20000000800 */
[----:B------:R-:W-:Y:S01]  /*1230*/  @!PT LDS RZ, [RZ] ;  /* 0x00000000fffff984 */ /* 0x000fe20000000800 */
[----:B------:R1:W-:Y:S04]  /*1240*/  LDGSTS.E.BYPASS.128 [R15], desc[UR22][R18.64], !P0 ;  /* 0x00000000120f7fae */ /* 0x0003e8000c101c56 */
[----:B------:R2:W-:Y:S01]  /*1250*/  LDGSTS.E.BYPASS.128 [R17], desc[UR22][R92.64], !P0 ;  /* 0x000000005c117fae */ /* 0x0005e2000c101c56 */
[----:B-1----:R-:W-:-:S02]  /*1260*/  IADD3.X R15, R20, UR5, RZ, P1, !PT ;  /* 0x00000005140f7c10 */ /* 0x002fc40008ffe4ff */
[----:B------:R-:W-:Y:S02]  /*1270*/  IADD3 R16, P1, R13, UR4, RZ ;  /* 0x000000040d107c10 */ /* 0x000fe4000ff3e0ff */
[----:B--2---:R-:W-:Y:S02]  /*1280*/  LEA R93, R5, UR6, 0x1 ;  /* 0x00000006055d7c11 */ /* 0x004fe4000f8e08ff */
[----:B------:R-:W-:Y:S02]  /*1290*/  IADD3.X R17, R22, UR5, RZ, P1, !PT ;  /* 0x0000000516117c10 */ /* 0x000fe40008ffe4ff */
[----:B------:R-:W-:Y:S01]  /*12a0*/  IADD3 R18, P1, R21, UR4, RZ ;  /* 0x0000000415127c10 */ /* 0x000fe2000ff3e0ff */
[----:B------:R1:W-:Y:S01]  /*12b0*/  LDGSTS.E.BYPASS.128 [R93], desc[UR22][R14.64], !P0 ;  /* 0x000000000e5d7fae */ /* 0x0003e2000c101c56 */
[----:B------:R-:W-:Y:S01]  /*12c0*/  LEA R92, R6, UR6, 0x1 ;  /* 0x00000006065c7c11 */ /* 0x000fe2000f8e08ff */
[----:B------:R-:W-:Y:S01]  /*12d0*/  ULEA UR6, UR19, UR21, 0xc ;  /* 0x0000001513067291 */ /* 0x000fe2000f8e603f */
[----:B------:R-:W-:-:S03]  /*12e0*/  IADD3.X R19, R88, UR5, RZ, P1, !PT ;  /* 0x0000000558137c10 */ /* 0x000fc60008ffe4ff */
[----:B------:R2:W-:Y:S04]  /*12f0*/  LDGSTS.E.BYPASS.128 [R92], desc[UR22][R16.64], !P0 ;  /* 0x00000000105c7fae */ /* 0x0005e8000c101c56 */
[----:B------:R-:W0:Y:S01]  /*1300*/  LDGDEPBAR ;  /* 0x00000000000079af */ /* 0x000e220000000000 */
[----:B-1----:R-:W-:Y:S01]  /*1310*/  IADD3 R14, P1, R23, UR4, RZ ;  /* 0x00000004170e7c10 */ /* 0x002fe2000ff3e0ff */
[----:B------:R-:W-:Y:S01]  /*1320*/  UIADD3 UR4, UP0, UR4, 0x40, URZ ;  /* 0x0000004004047890 */ /* 0x000fe2000ff1e03f */
[----:B------:R-:W-:Y:S02]  /*1330*/  LEA R93, R4, UR6, 0x1 ;  /* 0x00000006045d7c11 */ /* 0x000fe4000f8e08ff */
[----:B------:R-:W-:Y:S01]  /*1340*/  IADD3.X R15, R89, UR5, RZ, P1, !PT ;  /* 0x00000005590f7c10 */ /* 0x000fe20008ffe4ff */
[----:B------:R-:W-:Y:S01]  /*1350*/  UIADD3.X UR5, URZ, UR5, URZ, UP0, !UPT ;  /* 0x000000053f057290 */ /* 0x000fe200087fe43f */
[----:B--2---:R-:W-:Y:S01]  /*1360*/  LEA R17, R2, UR6, 0x1 ;  /* 0x0000000602117c11 */ /* 0x004fe2000f8e08ff */
[----:B------:R-:W-:-:S04]  /*1370*/  UMOV UR6, UR20 ;  /* 0x0000001400067c82 */ /* 0x000fc80008000000 */
[----:B------:R1:W-:Y:S04]  /*1380*/  LDGSTS.E.BYPASS.128 [R17], desc[UR22][R18.64], !P0 ;  /* 0x0000000012117fae */ /* 0x0003e8000c101c56 */
[----:B------:R1:W-:Y:S01]  /*1390*/  LDGSTS.E.BYPASS.128 [R93], desc[UR22][R14.64], !P0 ;  /* 0x000000000e5d7fae */ /* 0x0003e2000c101c56 */
[----:B------:R-:W-:-:S03]  /*13a0*/  ISETP.GE.U32.AND P0, PT, R91, 0xbe0, PT ;  /* 0x00000be05b00780c */ /* 0x000fc60003f06070 */
[----:B------:R-:W0:Y:S10]  /*13b0*/  LDGDEPBAR ;  /* 0x00000000000079af */ /* 0x000e340000000000 */
[----:B-1----:R-:W-:Y:S05]  /*13c0*/  @!P0 BRA `(.L_x_0) ;  /* 0xfffffff800b88947 */ /* 0x002fea000383ffff */
[----:B------:R-:W1:Y:S01]  /*13d0*/  S2R R2, SR_TID.X ;  /* 0x0000000000027919 */ /* 0x000e620000002100 */
[----:B------:R-:W-:Y:S02]  /*13e0*/  WARPGROUP.DEPBAR.LE gsb0, 0x0 ;  /* 0x00008000000079c5 */ /* 0x000fe40000010000 */
[----:B------:R-:W-:-:S04]  /*13f0*/  DEPBAR.LE SB0, 0x0 ;  /* 0x000080000000791a */ /* 0x000fc80000000000 */
[----:B------:R-:W-:Y:S02]  /*1400*/  F2FP.BF16.F32.PACK_AB R42, R43, R42 ;  /* 0x0000002a2b2a723e */ /* 0x000fe400000010ff */
[----:B------:R-:W-:Y:S02]  /*1410*/  F2FP.BF16.F32.PACK_AB R56, R57, R56 ;  /* 0x000000383938723e */ /* 0x000fe400000010ff */
[----:B------:R-:W-:Y:S02]  /*1420*/  F2FP.BF16.F32.PACK_AB R58, R59, R58 ;  /* 0x0000003a3b3a723e */ /* 0x000fe400000010ff */
[----:B------:R-:W-:Y:S02]  /*1430*/  F2FP.BF16.F32.PACK_AB R60, R61, R60 ;  /* 0x0000003c3d3c723e */ /* 0x000fe400000010ff */
[----:B------:R-:W-:Y:S02]  /*1440*/  F2FP.BF16.F32.PACK_AB R62, R63, R62 ;  /* 0x0000003e3f3e723e */ /* 0x000fe400000010ff */
[----:B------:R-:W-:-:S02]  /*1450*/  F2FP.BF16.F32.PACK_AB R64, R65, R64 ;  /* 0x000000404140723e */ /* 0x000fc400000010ff */
[----:B------:R-:W-:Y:S02]  /*1460*/  F2FP.BF16.F32.PACK_AB R66, R67, R66 ;  /* 0x000000424342723e */ /* 0x000fe400000010ff */
[----:B------:R-:W-:Y:S02]  /*1470*/  F2FP.BF16.F32.PACK_AB R68, R69, R68 ;  /* 0x000000444544723e */ /* 0x000fe400000010ff */
[----:B------:R-:W-:Y:S02]  /*1480*/  F2FP.BF16.F32.PACK_AB R70, R71, R70 ;  /* 0x000000464746723e */ /* 0x000fe400000010ff */
[----:B------:R-:W-:Y:S02]  /*1490*/  F2FP.BF16.F32.PACK_AB R72, R73, R72 ;  /* 0x000000484948723e */ /* 0x000fe400000010ff */
[----:B------:R-:W-:Y:S02]  /*14a0*/  F2FP.BF16.F32.PACK_AB R74, R75, R74 ;  /* 0x0000004a4b4a723e */ /* 0x000fe400000010ff */
[----:B------:R-:W-:-:S02]  /*14b0*/  F2FP.BF16.F32.PACK_AB R76, R77, R76 ;  /* 0x0000004c4d4c723e */ /* 0x000fc400000010ff */
[----:B------:R-:W-:Y:S01]  /*14c0*/  F2FP.BF16.F32.PACK_AB R78, R79, R78 ;  /* 0x0000004e4f4e723e */ /* 0x000fe200000010ff */
[----:B-1----:R-:W-:Y:S01]  /*14d0*/  IMAD.SHL.U32 R88, R2, 0x8, RZ ;  /* 0x0000000802587824 */ /* 0x002fe200078e00ff */
[--C-:B------:R-:W-:Y:S02]  /*14e0*/  SHF.R.U32.HI R5, RZ, 0x5, R2.reuse ;  /* 0x00000005ff057819 */ /* 0x100fe40000011602 */
[----:B------:R-:W-:Y:S02]  /*14f0*/  SHF.R.U32.HI R8, RZ, 0x2, R2 ;  /* 0x00000002ff087819 */ /* 0x000fe40000011602 */
[----:B------:R-:W-:Y:S02]  /*1500*/  LOP3.LUT R5, R5, 0x3, RZ, 0xc0, !PT ;  /* 0x0000000305057812 */ /* 0x000fe400078ec0ff */
[----:B------:R-:W-:Y:S02]  /*1510*/  SGXT.U32 R8, R8, 0x3 ;  /* 0x000000030808781a */ /* 0x000fe40000000000 */
[----:B------:R-:W-:Y:S01]  /*1520*/  F2FP.BF16.F32.PACK_AB R80, R81, R80 ;  /* 0x000000505150723e */ /* 0x000fe200000010ff */
[----:B------:R-:W-:Y:S01]  /*1530*/  IMAD.SHL.U32 R9, R5, 0x10, RZ ;  /* 0x0000001005097824 */ /* 0x000fe200078e00ff */
[----:B------:R-:W-:Y:S01]  /*1540*/  F2FP.BF16.F32.PACK_AB R82, R83, R82 ;  /* 0x000000525352723e */ /* 0x000fe200000010ff */
[----:B------:R-:W-:Y:S01]  /*1550*/  IMAD.SHL.U32 R5, R5, 0x4, RZ ;  /* 0x0000000405057824 */ /* 0x000fe200078e00ff */
[----:B------:R-:W-:-:S02]  /*1560*/  F2FP.BF16.F32.PACK_AB R84, R85, R84 ;  /* 0x000000545554723e */ /* 0x000fc400000010ff */
[----:B------:R-:W-:Y:S01]  /*1570*/  LOP3.LUT R9, R9, R8, RZ, 0xfc, !PT ;  /* 0x0000000809097212 */ /* 0x000fe200078efcff */
[----:B------:R-:W-:Y:S01]  /*1580*/  IMAD.SHL.U32 R8, R2, 0x2, RZ ;  /* 0x0000000202087824 */ /* 0x000fe200078e00ff */
[----:B------:R-:W-:Y:S02]  /*1590*/  F2FP.BF16.F32.PACK_AB R86, R87, R86 ;  /* 0x000000565756723e */ /* 0x000fe400000010ff */
[----:B------:R-:W-:Y:S02]  /*15a0*/  SHF.R.U32.HI R10, RZ, 0x3, R2 ;  /* 0x00000003ff0a7819 */ /* 0x000fe40000011602 */
[----:B------:R-:W-:Y:S02]  /*15b0*/  LOP3.LUT R8, R8, 0x6, RZ, 0xc0, !PT ;  /* 0x0000000608087812 */ /* 0x000fe400078ec0ff */
[----:B------:R-:W-:Y:S02]  /*15c0*/  SGXT.U32 R2, R10, 0x2 ;  /* 0x000000020a02781a */ /* 0x000fe40000000000 */
[----:B------:R-:W-:Y:S01]  /*15d0*/  F2FP.BF16.F32.PACK_AB R20, R41, R40 ;  /* 0x000000282914723e */ /* 0x000fe200000010ff */
[----:B------:R-:W-:Y:S01]  /*15e0*/  IMAD R8, R9, 0x48, R8 ;  /* 0x0000004809087824 */ /* 0x000fe200078e0208 */
[----:B------:R-:W-:-:S02]  /*15f0*/  LOP3.LUT R5, R5, R2, RZ, 0xfc, !PT ;  /* 0x0000000205057212 */ /* 0x000fc400078efcff */
[----:B------:R-:W-:Y:S02]  /*1600*/  LOP3.LUT R2, R88, 0x38, RZ, 0xc0, !PT ;  /* 0x0000003858027812 */ /* 0x000fe400078ec0ff */
[----:B------:R-:W-:Y:S01]  /*1610*/  LEA R43, R8, UR18, 0x1 ;  /* 0x00000012082b7c11 */ /* 0x000fe2000f8e08ff */
[----:B------:R-:W-:Y:S01]  /*1620*/  BAR.SYNC.DEFER_BLOCKING 0x0 ;  /* 0x0000000000007b1d */ /* 0x000fe20000010000 */
[----:B------:R-:W-:Y:S01]  /*1630*/  F2FP.BF16.F32.PACK_AB R4, R29, R28 ;  /* 0x0000001c1d04723e */ /* 0x000fe200000010ff */
[----:B------:R-:W-:Y:S01]  /*1640*/  IMAD R2, R5, 0x48, R2 ;  /* 0x0000004805027824 */ /* 0x000fe200078e0202 */
[----:B------:R-:W-:Y:S02]  /*1650*/  F2FP.BF16.F32.PACK_AB R6, R31, R30 ;  /* 0x0000001e1f06723e */ /* 0x000fe400000010ff */
[----:B------:R-:W-:Y:S02]  /*1660*/  F2FP.BF16.F32.PACK_AB R16, R33, R32 ;  /* 0x000000202110723e */ /* 0x000fe400000010ff */
[----:B------:R-:W-:-:S02]  /*1670*/  LEA R40, R2, UR18, 0x1 ;  /* 0x0000001202287c11 */ /* 0x000fc4000f8e08ff */
[----:B------:R-:W-:Y:S02]  /*1680*/  F2FP.BF16.F32.PACK_AB R18, R35, R34 ;  /* 0x000000222312723e */ /* 0x000fe400000010ff */
[----:B------:R-:W-:Y:S02]  /*1690*/  F2FP.BF16.F32.PACK_AB R24, R25, R24 ;  /* 0x000000181918723e */ /* 0x000fe400000010ff */
[----:B------:R-:W-:Y:S02]  /*16a0*/  F2FP.BF16.F32.PACK_AB R26, R27, R26 ;  /* 0x0000001a1b1a723e */ /* 0x000fe400000010ff */
[----:B------:R-:W-:Y:S02]  /*16b0*/  F2FP.BF16.F32.PACK_AB R36, R37, R36 ;  /* 0x000000242524723e */ /* 0x000fe400000010ff */
[----:B------:R-:W-:Y:S02]  /*16c0*/  F2FP.BF16.F32.PACK_AB R38, R39, R38 ;  /* 0x000000262726723e */ /* 0x000fe400000010ff */
[----:B------:R-:W-:-:S02]  /*16d0*/  F2FP.BF16.F32.PACK_AB R44, R45, R44 ;  /* 0x0000002c2d2c723e */ /* 0x000fc400000010ff */
[----:B------:R-:W-:Y:S02]  /*16e0*/  F2FP.BF16.F32.PACK_AB R46, R47, R46 ;  /* 0x0000002e2f2e723e */ /* 0x000fe400000010ff */
[----:B------:R-:W-:Y:S01]  /*16f0*/  F2FP.BF16.F32.PACK_AB R48, R49, R48 ;  /* 0x000000303130723e */ /* 0x000fe200000010ff */
[----:B------:R-:W-:Y:S01]  /*1700*/  STS [R43], R56 ;  /* 0x000000382b007388 */ /* 0x000fe20000000800 */
[----:B------:R-:W-:Y:S02]  /*1710*/  F2FP.BF16.F32.PACK_AB R50, R51, R50 ;  /* 0x000000323332723e */ /* 0x000fe400000010ff */
[----:B------:R-:W-:Y:S01]  /*1720*/  F2FP.BF16.F32.PACK_AB R52, R53, R52 ;  /* 0x000000343534723e */ /* 0x000fe200000010ff */
[----:B------:R-:W-:Y:S01]  /*1730*/  STS [R43+0x480], R58 ;  /* 0x0004803a2b007388 */ /* 0x000fe20000000800 */
[----:B------:R-:W-:Y:S02]  /*1740*/  F2FP.BF16.F32.PACK_AB R54, R55, R54 ;  /* 0x000000363736723e */ /* 0x000fe400000010ff */
[----:B------:R-:W-:Y:S01]  /*1750*/  LOP3.LUT R2, R3, 0x38, R88, 0xf8, !PT ;  /* 0x0000003803027812 */ /* 0x000fe200078ef858 */
[----:B------:R-:W-:Y:S01]  /*1760*/  STS [R43+0x10], R60 ;  /* 0x0000103c2b007388 */ /* 0x000fe20000000800 */
[----:B------:R-:W-:-:S02]  /*1770*/  LOP3.LUT R3, R7, 0x10, RZ, 0xfc, !PT ;  /* 0x0000001007037812 */ /* 0x000fc400078efcff */
[----:B------:R-:W-:Y:S01]  /*1780*/  ISETP.GE.AND P0, PT, R2, 0x3000, PT ;  /* 0x000030000200780c */ /* 0x000fe20003f06270 */
[----:B------:R-:W-:Y:S01]  /*1790*/  STS [R43+0x490], R62 ;  /* 0x0004903e2b007388 */ /* 0x000fe20000000800 */
[C---:B------:R-:W-:Y:S02]  /*17a0*/  LOP3.LUT R37, R7.reuse, 0x20, RZ, 0xfc, !PT ;  /* 0x0000002007257812 */ /* 0x040fe400078efcff */
[CC--:B------:R-:W-:Y:S01]  /*17b0*/  ISETP.LT.AND P1, PT, R7.reuse, R0.reuse, !P0 ;  /* 0x000000000700720c */ /* 0x0c0fe20004721270 */
[----:B------:R-:W-:Y:S01]  /*17c0*/  STS [R43+0x20], R64 ;  /* 0x000020402b007388 */ /* 0x000fe20000000800 */
[C---:B------:R-:W-:Y:S02]  /*17d0*/  LOP3.LUT R39, R7.reuse, 0x30, RZ, 0xfc, !PT ;  /* 0x0000003007277812 */ /* 0x040fe400078efcff */
[----:B------:R-:W-:Y:S01]  /*17e0*/  LOP3.LUT R41, R7, 0x40, RZ, 0xfc, !PT ;  /* 0x0000004007297812 */ /* 0x000fe200078efcff */
[----:B------:R-:W-:Y:S01]  /*17f0*/  STS [R43+0x4a0], R66 ;  /* 0x0004a0422b007388 */ /* 0x000fe20000000800 */
[----:B------:R-:W-:-:S02]  /*1800*/  ISETP.LT.AND P6, PT, R3, R0, !P0 ;  /* 0x000000000300720c */ /* 0x000fc400047c1270 */
[-C--:B------:R-:W-:Y:S01]  /*1810*/  ISETP.LT.AND P5, PT, R37, R0.reuse, !P0 ;  /* 0x000000002500720c */ /* 0x080fe200047a1270 */
[----:B------:R-:W-:Y:S01]  /*1820*/  STS [R43+0x30], R68 ;  /* 0x000030442b007388 */ /* 0x000fe20000000800 */
[-C--:B------:R-:W-:Y:S02]  /*1830*/  ISETP.LT.AND P4, PT, R39, R0.reuse, !P0 ;  /* 0x000000002700720c */ /* 0x080fe40004781270 */
[----:B------:R-:W-:Y:S01]  /*1840*/  LOP3.LUT R37, R7, 0x50, RZ, 0xfc, !PT ;  /* 0x0000005007257812 */ /* 0x000fe200078efcff */
[----:B------:R-:W-:Y:S01]  /*1850*/  STS [R43+0x4b0], R70 ;  /* 0x0004b0462b007388 */ /* 0x000fe20000000800 */
[----:B------:R-:W-:Y:S02]  /*1860*/  ISETP.LT.AND P3, PT, R41, R0, !P0 ;  /* 0x000000002900720c */ /* 0x000fe40004761270 */
[C---:B------:R-:W-:Y:S01]  /*1870*/  LOP3.LUT R39, R7.reuse, 0x60, RZ, 0xfc, !PT ;  /* 0x0000006007277812 */ /* 0x040fe200078efcff */
[----:B------:R-:W-:Y:S01]  /*1880*/  STS [R43+0x40], R72 ;  /* 0x000040482b007388 */ /* 0x000fe20000000800 */
[----:B------:R-:W-:-:S02]  /*1890*/  LOP3.LUT R41, R7, 0x70, RZ, 0xfc, !PT ;  /* 0x0000007007297812 */ /* 0x000fc400078efcff */
[----:B------:R-:W-:Y:S01]  /*18a0*/  ISETP.LT.AND P2, PT, R37, R0, !P0 ;  /* 0x000000002500720c */ /* 0x000fe20004741270 */
[----:B------:R-:W-:Y:S04]  /*18b0*/  STS [R43+0x4c0], R74 ;  /* 0x0004c04a2b007388 */ /* 0x000fe80000000800 */
[----:B------:R-:W-:Y:S04]  /*18c0*/  STS [R43+0x50], R76 ;  /* 0x0000504c2b007388 */ /* 0x000fe80000000800 */
[----:B------:R-:W-:Y:S04]  /*18d0*/  STS [R43+0x4d0], R78 ;  /* 0x0004d04e2b007388 */ /* 0x000fe80000000800 */
[----:B------:R-:W-:Y:S04]  /*18e0*/  STS [R43+0x60], R80 ;  /* 0x000060502b007388 */ /* 0x000fe80000000800 */
[----:B------:R-:W-:Y:S04]  /*18f0*/  STS [R43+0x4e0], R82 ;  /* 0x0004e0522b007388 */ /* 0x000fe80000000800 */
[----:B------:R-:W-:Y:S04]  /*1900*/  STS [R43+0x70], R84 ;  /* 0x000070542b007388 */ /* 0x000fe80000000800 */
[----:B------:R-:W-:Y:S01]  /*1910*/  STS [R43+0x4f0], R86 ;  /* 0x0004f0562b007388 */ /* 0x000fe20000000800 */
[----:B------:R-:W-:Y:S06]  /*1920*/  BAR.SYNC.DEFER_BLOCKING 0x0 ;  /* 0x0000000000007b1d */ /* 0x000fec0000010000 */
[----:B------:R-:W1:Y:S04]  /*1930*/  LDS.128 R32, [R40] ;  /* 0x0000000028207984 */ /* 0x000e680000000c00 */
[----:B------:R-:W2:Y:S04]  /*1940*/  LDS.128 R28, [R40+0x900] ;  /* 0x00090000281c7984 */ /* 0x000ea80000000c00 */
[----:B------:R-:W3:Y:S04]  /*1950*/  LDS.128 R12, [R40+0x1200] ;  /* 0x00120000280c7984 */ /* 0x000ee80000000c00 */
[----:B------:R-:W4:Y:S01]  /*1960*/  LDS.128 R8, [R40+0x1b00] ;  /* 0x001b000028087984 */ /* 0x000f220000000c00 */
[----:B------:R-:W-:Y:S06]  /*1970*/  BAR.SYNC.DEFER_BLOCKING 0x0 ;  /* 0x0000000000007b1d */ /* 0x000fec0000010000 */
[----:B------:R-:W-:Y:S04]  /*1980*/  STS [R43], R24 ;  /* 0x000000182b007388 */ /* 0x000fe80000000800 */
[----:B------:R-:W-:Y:S04]  /*1990*/  STS [R43+0x480], R26 ;  /* 0x0004801a2b007388 */ /* 0x000fe80000000800 */
[----:B------:R5:W-:Y:S04]  /*19a0*/  STS [R43+0x10], R4 ;  /* 0x000010042b007388 */ /* 0x000be80000000800 */
[----:B------:R-:W-:Y:S04]  /*19b0*/  STS [R43+0x490], R6 ;  /* 0x000490062b007388 */ /* 0x000fe80000000800 */
[----:B------:R-:W-:Y:S01]  /*19c0*/  STS [R43+0x20], R16 ;  /* 0x000020102b007388 */ /* 0x000fe20000000800 */
[----:B-----5:R-:W5:Y:S03]  /*19d0*/  LDC.64 R4, c[0x0][0x220] ;  /* 0x00008800ff047b82 */ /* 0x020f660000000a00 */
[----:B------:R-:W-:Y:S04]  /*19e0*/  STS [R43+0x4a0], R18 ;  /* 0x0004a0122b007388 */ /* 0x000fe80000000800 */
        /* <DEDUP_REMOVED lines=9> */
[----:B------:R1:W-:Y:S01]  /*1a80*/  STS [R43+0x4f0], R54 ;  /* 0x0004f0362b007388 */ /* 0x0003e20000000800 */
[----:B------:R-:W-:Y:S01]  /*1a90*/  BAR.SYNC.DEFER_BLOCKING 0x0 ;  /* 0x0000000000007b1d */ /* 0x000fe20000010000 */
[----:B-1----:R-:W-:-:S04]  /*1aa0*/  IMAD R43, R7, 0x3000, R2 ;  /* 0x00003000072b7824 */ /* 0x002fc800078e0202 */
[----:B-----5:R-:W-:-:S04]  /*1ab0*/  IMAD.WIDE R2, R43, 0x2, R4 ;  /* 0x000000022b027825 */ /* 0x020fc800078e0204 */
[C---:B------:R-:W-:Y:S02]  /*1ac0*/  VIADD R45, R43.reuse, 0x30000 ;  /* 0x000300002b2d7836 */ /* 0x040fe40000000000 */
[----:B------:R-:W-:Y:S02]  /*1ad0*/  VIADD R37, R43, 0x60000 ;  /* 0x000600002b257836 */ /* 0x000fe40000000000 */
[----:B------:R-:W-:-:S04]  /*1ae0*/  IMAD.WIDE R6, R45, 0x2, R4 ;  /* 0x000000022d067825 */ /* 0x000fc800078e0204 */
[C---:B------:R-:W-:Y:S01]  /*1af0*/  VIADD R45, R43.reuse, 0xf0000 ;  /* 0x000f00002b2d7836 */ /* 0x040fe20000000000 */
[----:B------:R-:W1:Y:S01]  /*1b00*/  LDS.128 R24, [R40] ;  /* 0x0000000028187984 */ /* 0x000e620000000c00 */
[----:B------:R-:W-:Y:S02]  /*1b10*/  VIADD R47, R43, 0x120000 ;  /* 0x001200002b2f7836 */ /* 0x000fe40000000000 */
[--C-:B------:R-:W-:Y:S01]  /*1b20*/  IMAD.WIDE R36, R37, 0x2, R4.reuse ;  /* 0x0000000225247825 */ /* 0x100fe200078e0204 */
[----:B------:R-:W5:Y:S04]  /*1b30*/  LDS.128 R20, [R40+0x900] ;  /* 0x0009000028147984 */ /* 0x000f680000000c00 */
[----:B------:R-:W5:Y:S04]  /*1b40*/  LDS.128 R16, [R40+0x1200] ;  /* 0x0012000028107984 */ /* 0x000f680000000c00 */
[----:B------:R4:W-:Y:S01]  /*1b50*/  @P1 STG.E.128 desc[UR22][R2.64], R32 ;  /* 0x0000002002001986 */ /* 0x0009e2000c101d16 */
[-C--:B------:R-:W-:Y:S01]  /*1b60*/  ISETP.LT.AND P1, PT, R39, R0.reuse, !P0 ;  /* 0x000000002700720c */ /* 0x080fe20004721270 */
[----:B------:R-:W-:Y:S01]  /*1b70*/  VIADD R39, R43, 0x90000 ;  /* 0x000900002b277836 */ /* 0x000fe20000000000 */
[----:B------:R-:W-:Y:S01]  /*1b80*/  ISETP.LT.AND P0, PT, R41, R0, !P0 ;  /* 0x000000002900720c */ /* 0x000fe20004701270 */
[----:B------:R-:W-:Y:S01]  /*1b90*/  VIADD R41, R43, 0xc0000 ;  /* 0x000c00002b297836 */ /* 0x000fe20000000000 */
[----:B--2---:R2:W-:Y:S01]  /*1ba0*/  @P6 STG.E.128 desc[UR22][R6.64], R28 ;  /* 0x0000001c06006986 */ /* 0x0045e2000c101d16 */
[----:B------:R-:W-:-:S03]  /*1bb0*/  IMAD.WIDE R38, R39, 0x2, R4 ;  /* 0x0000000227267825 */ /* 0x000fc600078e0204 */
[----:B---3--:R2:W-:Y:S04]  /*1bc0*/  @P5 STG.E.128 desc[UR22][R36.64], R12 ;  /* 0x0000000c24005986 */ /* 0x0085e8000c101d16 */
[----:B----4-:R2:W-:Y:S01]  /*1bd0*/  @P4 STG.E.128 desc[UR22][R38.64], R8 ;  /* 0x0000000826004986 */ /* 0x0105e2000c101d16 */
[----:B------:R-:W-:-:S04]  /*1be0*/  IMAD.WIDE R2, R41, 0x2, R4 ;  /* 0x0000000229027825 */ /* 0x000fc800078e0204 */
[----:B------:R-:W-:-:S04]  /*1bf0*/  IMAD.WIDE R32, R45, 0x2, R4 ;  /* 0x000000022d207825 */ /* 0x000fc800078e0204 */
[----:B------:R-:W-:Y:S01]  /*1c00*/  IMAD.WIDE R34, R47, 0x2, R4 ;  /* 0x000000022f227825 */ /* 0x000fe200078e0204 */
[----:B-1----:R2:W-:Y:S04]  /*1c10*/  @P3 STG.E.128 desc[UR22][R2.64], R24 ;  /* 0x0000001802003986 */ /* 0x0025e8000c101d16 */
[----:B-----5:R2:W-:Y:S04]  /*1c20*/  @P2 STG.E.128 desc[UR22][R32.64], R20 ;  /* 0x0000001420002986 */ /* 0x0205e8000c101d16 */
[----:B------:R2:W-:Y:S01]  /*1c30*/  @P1 STG.E.128 desc[UR22][R34.64], R16 ;  /* 0x0000001022001986 */ /* 0x0005e2000c101d16 */
[----:B------:R-:W-:Y:S05]  /*1c40*/  @!P0 EXIT ;  /* 0x000000000000894d */ /* 0x000fea0003800000 */
[----:B--2---:R-:W1:Y:S01]  /*1c50*/  LDS.128 R8, [R40+0x1b00] ;  /* 0x001b000028087984 */ /* 0x004e620000000c00 */
[----:B------:R-:W-:-:S04]  /*1c60*/  VIADD R43, R43, 0x150000 ;  /* 0x001500002b2b7836 */ /* 0x000fc80000000000 */
[----:B------:R-:W-:-:S05]  /*1c70*/  IMAD.WIDE R4, R43, 0x2, R4 ;  /* 0x000000022b047825 */ /* 0x000fca00078e0204 */
[----:B-1----:R-:W-:Y:S01]  /*1c80*/  STG.E.128 desc[UR22][R4.64], R8 ;  /* 0x0000000804007986 */ /* 0x002fe2000c101d16 */
[----:B------:R-:W-:Y:S05]  /*1c90*/  EXIT ;  /* 0x000000000000794d */ /* 0x000fea0003800000 */
.L_x_1:
[----:B------:R-:W-:-:S00]  /*1ca0*/  BRA `(.L_x_1) ;  /* 0xfffffffc00fc7947 */ /* 0x000fc0000383ffff */
[----:B------:R-:W-:-:S00]  /*1cb0*/  NOP ;  /* 0x0000000000007918 */ /* 0x000fc00000000000 */
        /* <DEDUP_REMOVED lines=12> */
.L_x_2:


//--------------------- .nv.shared.triton_mm      --------------------------
	.section	.nv.shared.triton_mm,"aw",@nobits
	.sectionflags	@""
	.align	16
	.zero		1024


//--------------------- .nv.constant0.triton_mm   --------------------------
	.section	.nv.constant0.triton_mm,"a",@progbits
	.sectionflags	@""
	.align	4
.nv.constant0.triton_mm:
	.zero		560
